//
// Generated by NVIDIA NVVM Compiler
//
// Compiler Build ID: CL-36424714
// Cuda compilation tools, release 13.0, V13.0.88
// Based on NVVM 20.0.0
//

.version 9.0
.target sm_100
.address_size 64

	// .globl	_Z22HistogramPrivateKernelPcjPj
// _ZZ22HistogramPrivateKernelPcjPjE16histogram_shared has been demoted

.visible .entry _Z22HistogramPrivateKernelPcjPj(
	.param .u64 .ptr .align 1 _Z22HistogramPrivateKernelPcjPj_param_0,
	.param .u32 _Z22HistogramPrivateKernelPcjPj_param_1,
	.param .u64 .ptr .align 1 _Z22HistogramPrivateKernelPcjPj_param_2
)
{
	.reg .pred 	%p<30>;
	.reg .b16 	%rs<46>;
	.reg .b32 	%r<129>;
	.reg .b64 	%rd<23>;
	// demoted variable
	.shared .align 4 .b8 _ZZ22HistogramPrivateKernelPcjPjE16histogram_shared[28];
	ld.param.u64 	%rd12, [_Z22HistogramPrivateKernelPcjPj_param_0];
	ld.param.u32 	%r32, [_Z22HistogramPrivateKernelPcjPj_param_1];
	ld.param.u64 	%rd11, [_Z22HistogramPrivateKernelPcjPj_param_2];
	cvta.to.global.u64 	%rd1, %rd12;
	mov.u32 	%r128, %tid.x;
	setp.gt.u32 	%p1, %r128, 6;
	@%p1 bra 	$L__BB0_3;
	mov.u32 	%r2, %ntid.x;
	shl.b32 	%r33, %r128, 2;
	mov.u32 	%r34, _ZZ22HistogramPrivateKernelPcjPjE16histogram_shared;
	add.s32 	%r120, %r34, %r33;
	shl.b32 	%r4, %r2, 2;
	mov.u32 	%r121, %r128;
$L__BB0_2:
	mov.b32 	%r35, 0;
	st.shared.u32 	[%r120], %r35;
	add.s32 	%r121, %r121, %r2;
	add.s32 	%r120, %r120, %r4;
	setp.lt.u32 	%p2, %r121, 7;
	@%p2 bra 	$L__BB0_2;
$L__BB0_3:
	bar.sync 	0;
	mov.u32 	%r36, %ctaid.x;
	mov.u32 	%r9, %ntid.x;
	mad.lo.s32 	%r37, %r36, %r9, %r128;
	mul.lo.s32 	%r124, %r37, 3;
	add.s32 	%r38, %r124, 3;
	min.u32 	%r11, %r38, %r32;
	setp.ge.u32 	%p3, %r124, %r11;
	@%p3 bra 	$L__BB0_44;
	sub.s32 	%r12, %r11, %r124;
	and.b32  	%r13, %r12, 7;
	sub.s32 	%r39, %r124, %r11;
	setp.gt.u32 	%p4, %r39, -8;
	@%p4 bra 	$L__BB0_23;
	and.b32  	%r40, %r12, -8;
	neg.s32 	%r122, %r40;
	cvt.u64.u32 	%rd13, %r124;
	add.s64 	%rd14, %rd13, %rd1;
	add.s64 	%rd21, %rd14, 3;
$L__BB0_6:
	.pragma "nounroll";
	ld.global.u8 	%rs16, [%rd21+-3];
	add.s16 	%rs1, %rs16, -97;
	and.b16  	%rs17, %rs1, 255;
	setp.gt.u16 	%p5, %rs17, 25;
	@%p5 bra 	$L__BB0_8;
	cvt.u32.u16 	%r41, %rs1;
	and.b32  	%r42, %r41, 252;
	mov.u32 	%r43, _ZZ22HistogramPrivateKernelPcjPjE16histogram_shared;
	add.s32 	%r44, %r43, %r42;
	atom.shared.add.u32 	%r45, [%r44], 1;
$L__BB0_8:
	ld.global.u8 	%rs18, [%rd21+-2];
	add.s16 	%rs2, %rs18, -97;
	and.b16  	%rs19, %rs2, 255;
	setp.gt.u16 	%p6, %rs19, 25;
	@%p6 bra 	$L__BB0_10;
	cvt.u32.u16 	%r46, %rs2;
	and.b32  	%r47, %r46, 252;
	mov.u32 	%r48, _ZZ22HistogramPrivateKernelPcjPjE16histogram_shared;
	add.s32 	%r49, %r48, %r47;
	atom.shared.add.u32 	%r50, [%r49], 1;
$L__BB0_10:
	ld.global.u8 	%rs20, [%rd21+-1];
	add.s16 	%rs3, %rs20, -97;
	and.b16  	%rs21, %rs3, 255;
	setp.gt.u16 	%p7, %rs21, 25;
	@%p7 bra 	$L__BB0_12;
	cvt.u32.u16 	%r51, %rs3;
	and.b32  	%r52, %r51, 252;
	mov.u32 	%r53, _ZZ22HistogramPrivateKernelPcjPjE16histogram_shared;
	add.s32 	%r54, %r53, %r52;
	atom.shared.add.u32 	%r55, [%r54], 1;
$L__BB0_12:
	ld.global.u8 	%rs22, [%rd21];
	add.s16 	%rs4, %rs22, -97;
	and.b16  	%rs23, %rs4, 255;
	setp.gt.u16 	%p8, %rs23, 25;
	@%p8 bra 	$L__BB0_14;
	cvt.u32.u16 	%r56, %rs4;
	and.b32  	%r57, %r56, 252;
	mov.u32 	%r58, _ZZ22HistogramPrivateKernelPcjPjE16histogram_shared;
	add.s32 	%r59, %r58, %r57;
	atom.shared.add.u32 	%r60, [%r59], 1;
$L__BB0_14:
	ld.global.u8 	%rs24, [%rd21+1];
	add.s16 	%rs5, %rs24, -97;
	and.b16  	%rs25, %rs5, 255;
	setp.gt.u16 	%p9, %rs25, 25;
	@%p9 bra 	$L__BB0_16;
	cvt.u32.u16 	%r61, %rs5;
	and.b32  	%r62, %r61, 252;
	mov.u32 	%r63, _ZZ22HistogramPrivateKernelPcjPjE16histogram_shared;
	add.s32 	%r64, %r63, %r62;
	atom.shared.add.u32 	%r65, [%r64], 1;
$L__BB0_16:
	ld.global.u8 	%rs26, [%rd21+2];
	add.s16 	%rs6, %rs26, -97;
	and.b16  	%rs27, %rs6, 255;
	setp.gt.u16 	%p10, %rs27, 25;
	@%p10 bra 	$L__BB0_18;
	cvt.u32.u16 	%r66, %rs6;
	and.b32  	%r67, %r66, 252;
	mov.u32 	%r68, _ZZ22HistogramPrivateKernelPcjPjE16histogram_shared;
	add.s32 	%r69, %r68, %r67;
	atom.shared.add.u32 	%r70, [%r69], 1;
$L__BB0_18:
	ld.global.u8 	%rs28, [%rd21+3];
	add.s16 	%rs7, %rs28, -97;
	and.b16  	%rs29, %rs7, 255;
	setp.gt.u16 	%p11, %rs29, 25;
	@%p11 bra 	$L__BB0_20;
	cvt.u32.u16 	%r71, %rs7;
	and.b32  	%r72, %r71, 252;
	mov.u32 	%r73, _ZZ22HistogramPrivateKernelPcjPjE16histogram_shared;
	add.s32 	%r74, %r73, %r72;
	atom.shared.add.u32 	%r75, [%r74], 1;
$L__BB0_20:
	ld.global.u8 	%rs30, [%rd21+4];
	add.s16 	%rs8, %rs30, -97;
	and.b16  	%rs31, %rs8, 255;
	setp.gt.u16 	%p12, %rs31, 25;
	@%p12 bra 	$L__BB0_22;
	cvt.u32.u16 	%r76, %rs8;
	and.b32  	%r77, %r76, 252;
	mov.u32 	%r78, _ZZ22HistogramPrivateKernelPcjPjE16histogram_shared;
	add.s32 	%r79, %r78, %r77;
	atom.shared.add.u32 	%r80, [%r79], 1;
$L__BB0_22:
	add.s32 	%r124, %r124, 8;
	add.s32 	%r122, %r122, 8;
	add.s64 	%rd21, %rd21, 8;
	setp.ne.s32 	%p13, %r122, 0;
	@%p13 bra 	$L__BB0_6;
$L__BB0_23:
	setp.eq.s32 	%p14, %r13, 0;
	@%p14 bra 	$L__BB0_44;
	and.b32  	%r20, %r12, 3;
	setp.lt.u32 	%p15, %r13, 4;
	@%p15 bra 	$L__BB0_34;
	cvt.u64.u32 	%rd15, %r124;
	add.s64 	%rd5, %rd1, %rd15;
	ld.global.u8 	%rs32, [%rd5];
	add.s16 	%rs9, %rs32, -97;
	and.b16  	%rs33, %rs9, 255;
	setp.gt.u16 	%p16, %rs33, 25;
	@%p16 bra 	$L__BB0_27;
	cvt.u32.u16 	%r81, %rs9;
	and.b32  	%r82, %r81, 252;
	mov.u32 	%r83, _ZZ22HistogramPrivateKernelPcjPjE16histogram_shared;
	add.s32 	%r84, %r83, %r82;
	atom.shared.add.u32 	%r85, [%r84], 1;
$L__BB0_27:
	ld.global.u8 	%rs34, [%rd5+1];
	add.s16 	%rs10, %rs34, -97;
	and.b16  	%rs35, %rs10, 255;
	setp.gt.u16 	%p17, %rs35, 25;
	@%p17 bra 	$L__BB0_29;
	cvt.u32.u16 	%r86, %rs10;
	and.b32  	%r87, %r86, 252;
	mov.u32 	%r88, _ZZ22HistogramPrivateKernelPcjPjE16histogram_shared;
	add.s32 	%r89, %r88, %r87;
	atom.shared.add.u32 	%r90, [%r89], 1;
$L__BB0_29:
	ld.global.u8 	%rs36, [%rd5+2];
	add.s16 	%rs11, %rs36, -97;
	and.b16  	%rs37, %rs11, 255;
	setp.gt.u16 	%p18, %rs37, 25;
	@%p18 bra 	$L__BB0_31;
	cvt.u32.u16 	%r91, %rs11;
	and.b32  	%r92, %r91, 252;
	mov.u32 	%r93, _ZZ22HistogramPrivateKernelPcjPjE16histogram_shared;
	add.s32 	%r94, %r93, %r92;
	atom.shared.add.u32 	%r95, [%r94], 1;
$L__BB0_31:
	ld.global.u8 	%rs38, [%rd5+3];
	add.s16 	%rs12, %rs38, -97;
	and.b16  	%rs39, %rs12, 255;
	setp.gt.u16 	%p19, %rs39, 25;
	@%p19 bra 	$L__BB0_33;
	cvt.u32.u16 	%r96, %rs12;
	and.b32  	%r97, %r96, 252;
	mov.u32 	%r98, _ZZ22HistogramPrivateKernelPcjPjE16histogram_shared;
	add.s32 	%r99, %r98, %r97;
	atom.shared.add.u32 	%r100, [%r99], 1;
$L__BB0_33:
	add.s32 	%r124, %r124, 4;
$L__BB0_34:
	setp.eq.s32 	%p20, %r20, 0;
	@%p20 bra 	$L__BB0_44;
	setp.eq.s32 	%p21, %r20, 1;
	@%p21 bra 	$L__BB0_41;
	cvt.u64.u32 	%rd16, %r124;
	add.s64 	%rd6, %rd1, %rd16;
	ld.global.u8 	%rs40, [%rd6];
	add.s16 	%rs13, %rs40, -97;
	and.b16  	%rs41, %rs13, 255;
	setp.gt.u16 	%p22, %rs41, 25;
	@%p22 bra 	$L__BB0_38;
	cvt.u32.u16 	%r101, %rs13;
	and.b32  	%r102, %r101, 252;
	mov.u32 	%r103, _ZZ22HistogramPrivateKernelPcjPjE16histogram_shared;
	add.s32 	%r104, %r103, %r102;
	atom.shared.add.u32 	%r105, [%r104], 1;
$L__BB0_38:
	ld.global.u8 	%rs42, [%rd6+1];
	add.s16 	%rs14, %rs42, -97;
	and.b16  	%rs43, %rs14, 255;
	setp.gt.u16 	%p23, %rs43, 25;
	@%p23 bra 	$L__BB0_40;
	cvt.u32.u16 	%r106, %rs14;
	and.b32  	%r107, %r106, 252;
	mov.u32 	%r108, _ZZ22HistogramPrivateKernelPcjPjE16histogram_shared;
	add.s32 	%r109, %r108, %r107;
	atom.shared.add.u32 	%r110, [%r109], 1;
$L__BB0_40:
	add.s32 	%r124, %r124, 2;
$L__BB0_41:
	and.b32  	%r111, %r12, 1;
	setp.eq.b32 	%p24, %r111, 1;
	not.pred 	%p25, %p24;
	@%p25 bra 	$L__BB0_44;
	cvt.u64.u32 	%rd17, %r124;
	add.s64 	%rd18, %rd1, %rd17;
	ld.global.u8 	%rs44, [%rd18];
	add.s16 	%rs15, %rs44, -97;
	and.b16  	%rs45, %rs15, 255;
	setp.gt.u16 	%p26, %rs45, 25;
	@%p26 bra 	$L__BB0_44;
	cvt.u32.u16 	%r112, %rs15;
	and.b32  	%r113, %r112, 252;
	mov.u32 	%r114, _ZZ22HistogramPrivateKernelPcjPjE16histogram_shared;
	add.s32 	%r115, %r114, %r113;
	atom.shared.add.u32 	%r116, [%r115], 1;
$L__BB0_44:
	setp.gt.u32 	%p27, %r128, 6;
	bar.sync 	0;
	@%p27 bra 	$L__BB0_49;
	mul.wide.u32 	%rd19, %r128, 4;
	cvta.to.global.u64 	%rd20, %rd11;
	add.s64 	%rd22, %rd20, %rd19;
	mul.wide.u32 	%rd8, %r9, 4;
	shl.b32 	%r117, %r128, 2;
	mov.u32 	%r118, _ZZ22HistogramPrivateKernelPcjPjE16histogram_shared;
	add.s32 	%r127, %r118, %r117;
	shl.b32 	%r26, %r9, 2;
$L__BB0_46:
	ld.shared.u32 	%r29, [%r127];
	setp.eq.s32 	%p28, %r29, 0;
	@%p28 bra 	$L__BB0_48;
	atom.global.add.u32 	%r119, [%rd22], %r29;
$L__BB0_48:
	add.s32 	%r128, %r128, %r9;
	add.s64 	%rd22, %rd22, %rd8;
	add.s32 	%r127, %r127, %r26;
	setp.lt.u32 	%p29, %r128, 7;
	@%p29 bra 	$L__BB0_46;
$L__BB0_49:
	ret;

}


// ===== COMPILED SASS (sm_100) =====

	.target	sm_100

	.elftype	@"ET_EXEC"


//--------------------- .note.nv.tkinfo           --------------------------
	.section	.note.nv.tkinfo,"",@"SHT_NOTE"
	.sectionflags	@"SHF_NOTE_NV_TKINFO"
	.tkinfo
        /*0018*/ 	.word	0x00000002
        /*0030*/ 	.string	""
        /*0030*/ 	.string	"ptxas"
        /*0030*/ 	.string	"Cuda compilation tools, release 13.0, V13.0.88"
        /*0030*/ 	.string	"Build cuda_13.0.r13.0/compiler.36424714_0"
        /*0030*/ 	.string	"-arch sm_100 -m 64 "



//--------------------- .note.nv.cuinfo           --------------------------
	.section	.note.nv.cuinfo,"",@"SHT_NOTE"
	.sectionflags	@"SHF_NOTE_NV_CUINFO"
        /*0018*/ 	.short	0x0002
        /*001a*/ 	.short	0x0064
        /*001c*/ 	.short	0x0082
	.zero		2


//--------------------- .nv.info                  --------------------------
	.section	.nv.info,"",@"SHT_CUDA_INFO"
	.align	4


	//----- nvinfo : EIATTR_REGCOUNT
	.align		4
        /*0000*/ 	.byte	0x04, 0x2f
        /*0002*/ 	.short	(.L_1 - .L_0)
	.align		4
.L_0:
        /*0004*/ 	.word	index@(_Z22HistogramPrivateKernelPcjPj)
        /*0008*/ 	.word	0x00000016


	//----- nvinfo : EIATTR_FRAME_SIZE
	.align		4
.L_1:
        /*000c*/ 	.byte	0x04, 0x11
        /*000e*/ 	.short	(.L_3 - .L_2)
	.align		4
.L_2:
        /*0010*/ 	.word	index@(_Z22HistogramPrivateKernelPcjPj)
        /*0014*/ 	.word	0x00000000


	//----- nvinfo : EIATTR_MIN_STACK_SIZE
	.align		4
.L_3:
        /*0018*/ 	.byte	0x04, 0x12
        /*001a*/ 	.short	(.L_5 - .L_4)
	.align		4
.L_4:
        /*001c*/ 	.word	index@(_Z22HistogramPrivateKernelPcjPj)
        /*0020*/ 	.word	0x00000000
.L_5:


//--------------------- .nv.compat                --------------------------
	.section	.nv.compat,"",@"SHT_CUDA_COMPAT_INFO"
	.align	4
        /*0000*/ 	.byte	0x02, 0x09, 0x00, 0x00, 0x02, 0x02, 0x01, 0x00, 0x02, 0x05, 0x05, 0x00, 0x03, 0x07, 0x01, 0x01
        /*0010*/ 	.byte	0x02, 0x03, 0x00, 0x00, 0x02, 0x06, 0x01, 0x00, 0x04, 0x0b, 0x08, 0x00, 0x09, 0x00, 0x00, 0x00
        /*0020*/ 	.byte	0x00, 0x00, 0x00, 0x00


//--------------------- .nv.info._Z22HistogramPrivateKernelPcjPj --------------------------
	.section	.nv.info._Z22HistogramPrivateKernelPcjPj,"",@"SHT_CUDA_INFO"
	.sectionflags	@""
	.align	4


	//----- nvinfo : EIATTR_CUDA_API_VERSION
	.align		4
        /*0000*/ 	.byte	0x04, 0x37
        /*0002*/ 	.short	(.L_7 - .L_6)
.L_6:
        /*0004*/ 	.word	0x00000082


	//----- nvinfo : EIATTR_KPARAM_INFO
	.align		4
.L_7:
        /*0008*/ 	.byte	0x04, 0x17
        /*000a*/ 	.short	(.L_9 - .L_8)
.L_8:
        /*000c*/ 	.word	0x00000000
        /*0010*/ 	.short	0x0002
        /*0012*/ 	.short	0x0010
        /*0014*/ 	.byte	0x00, 0xf5, 0x21, 0x00


	//----- nvinfo : EIATTR_KPARAM_INFO
	.align		4
.L_9:
        /*0018*/ 	.byte	0x04, 0x17
        /*001a*/ 	.short	(.L_11 - .L_10)
.L_10:
        /*001c*/ 	.word	0x00000000
        /*0020*/ 	.short	0x0001
        /*0022*/ 	.short	0x0008
        /*0024*/ 	.byte	0x00, 0xf0, 0x11, 0x00


	//----- nvinfo : EIATTR_KPARAM_INFO
	.align		4
.L_11:
        /*0028*/ 	.byte	0x04, 0x17
        /*002a*/ 	.short	(.L_13 - .L_12)
.L_12:
        /*002c*/ 	.word	0x00000000
        /*0030*/ 	.short	0x0000
        /*0032*/ 	.short	0x0000
        /*0034*/ 	.byte	0x00, 0xf5, 0x21, 0x00


	//----- nvinfo : EIATTR_SPARSE_MMA_MASK
	.align		4
.L_13:
        /*0038*/ 	.byte	0x03, 0x50
        /*003a*/ 	.short	0x0000


	//----- nvinfo : EIATTR_MAXREG_COUNT
	.align		4
        /*003c*/ 	.byte	0x03, 0x1b
        /*003e*/ 	.short	0x00ff


	//----- nvinfo : EIATTR_NUM_BARRIERS
	.align		4
        /*0040*/ 	.byte	0x02, 0x4c
        /*0042*/ 	.byte	0x01
	.zero		1


	//----- nvinfo : EIATTR_MERCURY_ISA_VERSION
	.align		4
        /*0044*/ 	.byte	0x03, 0x5f
        /*0046*/ 	.short	0x0101


	//----- nvinfo : EIATTR_VRC_CTA_INIT_COUNT
	.align		4
        /*0048*/ 	.byte	0x02, 0x4a
	.zero		1
	.zero		1


	//----- nvinfo : EIATTR_EXIT_INSTR_OFFSETS
	.align		4
        /*004c*/ 	.byte	0x04, 0x1c
        /*004e*/ 	.short	(.L_15 - .L_14)


	//   ....[0]....
.L_14:
        /*0050*/ 	.word	0x00001010


	//   ....[1]....
        /*0054*/ 	.word	0x00001130


	//----- nvinfo : EIATTR_CRS_STACK_SIZE
	.align		4
.L_15:
        /*0058*/ 	.byte	0x04, 0x1e
        /*005a*/ 	.short	(.L_17 - .L_16)
.L_16:
        /*005c*/ 	.word	0x00000000


	//----- nvinfo : EIATTR_CBANK_PARAM_SIZE
	.align		4
.L_17:
        /*0060*/ 	.byte	0x03, 0x19
        /*0062*/ 	.short	0x0018


	//----- nvinfo : EIATTR_PARAM_CBANK
	.align		4
        /*0064*/ 	.byte	0x04, 0x0a
        /*0066*/ 	.short	(.L_19 - .L_18)
	.align		4
.L_18:
        /*0068*/ 	.word	index@(.nv.constant0._Z22HistogramPrivateKernelPcjPj)
        /*006c*/ 	.short	0x0380
        /*006e*/ 	.short	0x0018


	//----- nvinfo : EIATTR_SW_WAR
	.align		4
.L_19:
        /*0070*/ 	.byte	0x04, 0x36
        /*0072*/ 	.short	(.L_21 - .L_20)
.L_20:
        /*0074*/ 	.word	0x00000008
.L_21:


//--------------------- .nv.callgraph             --------------------------
	.section	.nv.callgraph,"",@"SHT_CUDA_CALLGRAPH"
	.align	4
	.sectionentsize	8
	.align		4
        /*0000*/ 	.word	0x00000000
	.align		4
        /*0004*/ 	.word	0xffffffff
	.align		4
        /*0008*/ 	.word	0x00000000
	.align		4
        /*000c*/ 	.word	0xfffffffe
	.align		4
        /*0010*/ 	.word	0x00000000
	.align		4
        /*0014*/ 	.word	0xfffffffd
	.align		4
        /*0018*/ 	.word	0x00000000
	.align		4
        /*001c*/ 	.word	0xfffffffc


//--------------------- .text._Z22HistogramPrivateKernelPcjPj --------------------------
	.section	.text._Z22HistogramPrivateKernelPcjPj,"ax",@progbits
	.align	128
        .global         _Z22HistogramPrivateKernelPcjPj
        .type           _Z22HistogramPrivateKernelPcjPj,@function
        .size           _Z22HistogramPrivateKernelPcjPj,(.L_x_44 - _Z22HistogramPrivateKernelPcjPj)
        .other          _Z22HistogramPrivateKernelPcjPj,@"STO_CUDA_ENTRY STV_DEFAULT"
_Z22HistogramPrivateKernelPcjPj:
.text._Z22HistogramPrivateKernelPcjPj:
[----:B------:R-:W-:Y:S01]  /*0000*/  LDC R1, c[0x0][0x37c] ;  /* 0x0000df00ff017b82 */ /* 0x000fe20000000800 */
[----:B------:R-:W0:Y:S01]  /*0010*/  S2R R0, SR_TID.X ;  /* 0x0000000000007919 */ /* 0x000e220000002100 */
[----:B------:R-:W-:Y:S01]  /*0020*/  BSSY.RECONVERGENT B0, `(.L_x_0) ;  /* 0x000000e000007945 */ /* 0x000fe20003800200 */
[----:B0-----:R-:W-:-:S13]  /*0030*/  ISETP.GT.U32.AND P0, PT, R0, 0x6, PT ;  /* 0x000000060000780c */ /* 0x001fda0003f04070 */
[----:B------:R-:W-:Y:S05]  /*0040*/  @P0 BRA `(.L_x_1) ;  /* 0x00000000002c0947 */ /* 0x000fea0003800000 */
[----:B------:R-:W0:Y:S01]  /*0050*/  S2UR UR5, SR_CgaCtaId ;  /* 0x00000000000579c3 */ /* 0x000e220000008800 */
[----:B------:R-:W-:Y:S01]  /*0060*/  UMOV UR4, 0x400 ;  /* 0x0000040000047882 */ /* 0x000fe20000000000 */
[----:B------:R-:W-:-:S06]  /*0070*/  IMAD.MOV.U32 R3, RZ, RZ, R0 ;  /* 0x000000ffff037224 */ /* 0x000fcc00078e0000 */
[----:B------:R-:W1:Y:S01]  /*0080*/  LDC R4, c[0x0][0x360] ;  /* 0x0000d800ff047b82 */ /* 0x000e620000000800 */
[----:B0-----:R-:W-:-:S06]  /*0090*/  ULEA UR4, UR5, UR4, 0x18 ;  /* 0x0000000405047291 */ /* 0x001fcc000f8ec0ff */
[----:B------:R-:W-:-:S07]  /*00a0*/  LEA R2, R0, UR4, 0x2 ;  /* 0x0000000400027c11 */ /* 0x000fce000f8e10ff */
.L_x_2:
[C---:B-1----:R-:W-:Y:S01]  /*00b0*/  IMAD.IADD R3, R4.reuse, 0x1, R3 ;  /* 0x0000000104037824 */ /* 0x042fe200078e0203 */
[----:B------:R0:W-:Y:S04]  /*00c0*/  STS [R2], RZ ;  /* 0x000000ff02007388 */ /* 0x0001e80000000800 */
[----:B------:R-:W-:Y:S01]  /*00d0*/  ISETP.GE.U32.AND P0, PT, R3, 0x7, PT ;  /* 0x000000070300780c */ /* 0x000fe20003f06070 */
[----:B0-----:R-:W-:-:S12]  /*00e0*/  IMAD R2, R4, 0x4, R2 ;  /* 0x0000000404027824 */ /* 0x001fd800078e0202 */
[----:B------:R-:W-:Y:S05]  /*00f0*/  @!P0 BRA `(.L_x_2) ;  /* 0xfffffffc00ec8947 */ /* 0x000fea000383ffff */
.L_x_1:
[----:B------:R-:W-:Y:S05]  /*0100*/  BSYNC.RECONVERGENT B0 ;  /* 0x0000000000007941 */ /* 0x000fea0003800200 */
.L_x_0:
[----:B------:R-:W0:Y:S08]  /*0110*/  S2UR UR4, SR_CTAID.X ;  /* 0x00000000000479c3 */ /* 0x000e300000002500 */
[----:B------:R-:W-:Y:S06]  /*0120*/  BAR.SYNC.DEFER_BLOCKING 0x0 ;  /* 0x0000000000007b1d */ /* 0x000fec0000010000 */
[----:B------:R-:W1:Y:S02]  /*0130*/  LDCU.64 UR6, c[0x0][0x358] ;  /* 0x00006b00ff0677ac */ /* 0x000e640008000a00 */
[----:B------:R-:W0:Y:S01]  /*0140*/  LDC R5, c[0x0][0x360] ;  /* 0x0000d800ff057b82 */ /* 0x000e220000000800 */
[----:B------:R-:W-:Y:S07]  /*0150*/  BSSY.RECONVERGENT B0, `(.L_x_3) ;  /* 0x00000e9000007945 */ /* 0x000fee0003800200 */
[----:B------:R-:W2:Y:S01]  /*0160*/  LDC R3, c[0x0][0x388] ;  /* 0x0000e200ff037b82 */ /* 0x000ea20000000800 */
[----:B0-----:R-:W-:-:S04]  /*0170*/  IMAD R2, R5, UR4, R0 ;  /* 0x0000000405027c24 */ /* 0x001fc8000f8e0200 */
[----:B------:R-:W-:-:S05]  /*0180*/  IMAD R6, R2, 0x3, RZ ;  /* 0x0000000302067824 */ /* 0x000fca00078e02ff */
[----:B--2---:R-:W-:-:S04]  /*0190*/  VIADDMNMX.U32 R3, R6, 0x3, R3, PT ;  /* 0x0000000306037846 */ /* 0x004fc80003800003 */
[----:B------:R-:W-:-:S13]  /*01a0*/  ISETP.GE.U32.AND P0, PT, R6, R3, PT ;  /* 0x000000030600720c */ /* 0x000fda0003f06070 */
[----:B-1----:R-:W-:Y:S05]  /*01b0*/  @P0 BRA `(.L_x_4) ;  /* 0x0000000c00880947 */ /* 0x002fea0003800000 */
[----:B------:R-:W-:Y:S01]  /*01c0*/  IMAD.IADD R2, R6, 0x1, -R3 ;  /* 0x0000000106027824 */ /* 0x000fe200078e0a03 */
[----:B------:R-:W-:Y:S01]  /*01d0*/  BSSY.RECONVERGENT B1, `(.L_x_5) ;  /* 0x0000073000017945 */ /* 0x000fe20003800200 */
[----:B------:R-:W-:-:S03]  /*01e0*/  IMAD.IADD R4, R3, 0x1, -R6 ;  /* 0x0000000103047824 */ /* 0x000fc600078e0a06 */
[----:B------:R-:W-:Y:S02]  /*01f0*/  ISETP.GT.U32.AND P0, PT, R2, -0x8, PT ;  /* 0xfffffff80200780c */ /* 0x000fe40003f04070 */
[----:B------:R-:W-:-:S11]  /*0200*/  LOP3.LUT R16, R4, 0x7, RZ, 0xc0, !PT ;  /* 0x0000000704107812 */ /* 0x000fd600078ec0ff */
[----:B------:R-:W-:Y:S05]  /*0210*/  @P0 BRA `(.L_x_6) ;  /* 0x0000000400b80947 */ /* 0x000fea0003800000 */
[----:B------:R-:W0:Y:S01]  /*0220*/  LDCU.64 UR4, c[0x0][0x380] ;  /* 0x00007000ff0477ac */ /* 0x000e220008000a00 */
[----:B------:R-:W-:-:S05]  /*0230*/  LOP3.LUT R7, R4, 0xfffffff8, RZ, 0xc0, !PT ;  /* 0xfffffff804077812 */ /* 0x000fca00078ec0ff */
[----:B------:R-:W-:Y:S01]  /*0240*/  IMAD.MOV R7, RZ, RZ, -R7 ;  /* 0x000000ffff077224 */ /* 0x000fe200078e0a07 */
[----:B0-----:R-:W-:-:S04]  /*0250*/  IADD3 R2, P0, PT, R6, UR4, RZ ;  /* 0x0000000406027c10 */ /* 0x001fc8000ff1e0ff */
[----:B------:R-:W-:-:S04]  /*0260*/  IADD3 R2, P1, PT, R2, 0x3, RZ ;  /* 0x0000000302027810 */ /* 0x000fc80007f3e0ff */
[----:B------:R-:W-:-:S09]  /*0270*/  IADD3.X R3, PT, PT, RZ, UR5, RZ, P1, P0 ;  /* 0x00000005ff037c10 */ /* 0x000fd20008fe04ff */
.L_x_23:
[----:B0-2---:R-:W2:Y:S04]  /*0280*/  LDG.E.U8 R9, desc[UR6][R2.64+-0x3] ;  /* 0xfffffd0602097981 */ /* 0x005ea8000c1e1100 */
[----:B-1-3--:R-:W3:Y:S04]  /*0290*/  LDG.E.U8 R10, desc[UR6][R2.64+-0x2] ;  /* 0xfffffe06020a7981 */ /* 0x00aee8000c1e1100 */
[----:B----4-:R-:W4:Y:S04]  /*02a0*/  LDG.E.U8 R11, desc[UR6][R2.64+-0x1] ;  /* 0xffffff06020b7981 */ /* 0x010f28000c1e1100 */
[----:B------:R-:W4:Y:S04]  /*02b0*/  LDG.E.U8 R12, desc[UR6][R2.64] ;  /* 0x00000006020c7981 */ /* 0x000f28000c1e1100 */
[----:B------:R0:W5:Y:S04]  /*02c0*/  LDG.E.U8 R13, desc[UR6][R2.64+0x1] ;  /* 0x00000106020d7981 */ /* 0x000168000c1e1100 */
[----:B------:R0:W5:Y:S04]  /*02d0*/  LDG.E.U8 R14, desc[UR6][R2.64+0x2] ;  /* 0x00000206020e7981 */ /* 0x000168000c1e1100 */
[----:B------:R0:W5:Y:S04]  /*02e0*/  LDG.E.U8 R15, desc[UR6][R2.64+0x3] ;  /* 0x00000306020f7981 */ /* 0x000168000c1e1100 */
[----:B------:R0:W5:Y:S01]  /*02f0*/  LDG.E.U8 R8, desc[UR6][R2.64+0x4] ;  /* 0x0000040602087981 */ /* 0x000162000c1e1100 */
[----:B------:R-:W-:Y:S01]  /*0300*/  BSSY.RECONVERGENT B2, `(.L_x_7) ;  /* 0x000000d000027945 */ /* 0x000fe20003800200 */
[----:B--2---:R-:W-:-:S05]  /*0310*/  VIADD R17, R9, 0xffffff9f ;  /* 0xffffff9f09117836 */ /* 0x004fca0000000000 */
[----:B------:R-:W-:-:S04]  /*0320*/  LOP3.LUT R9, R17, 0xff, RZ, 0xc0, !PT ;  /* 0x000000ff11097812 */ /* 0x000fc800078ec0ff */
[----:B------:R-:W-:Y:S01]  /*0330*/  ISETP.GT.U32.AND P0, PT, R9, 0x19, PT ;  /* 0x000000190900780c */ /* 0x000fe20003f04070 */
[----:B---3--:R-:W-:Y:S02]  /*0340*/  VIADD R9, R10, 0xffffff9f ;  /* 0xffffff9f0a097836 */ /* 0x008fe40000000000 */
[----:B----4-:R-:W-:Y:S02]  /*0350*/  VIADD R10, R11, 0xffffff9f ;  /* 0xffffff9f0b0a7836 */ /* 0x010fe40000000000 */
[----:B------:R-:W-:-:S08]  /*0360*/  VIADD R11, R12, 0xffffff9f ;  /* 0xffffff9f0c0b7836 */ /* 0x000fd00000000000 */
[----:B0-----:R-:W-:Y:S05]  /*0370*/  @P0 BRA `(.L_x_8) ;  /* 0x0000000000140947 */ /* 0x001fea0003800000 */
[----:B------:R-:W0:Y:S01]  /*0380*/  S2UR UR5, SR_CgaCtaId ;  /* 0x00000000000579c3 */ /* 0x000e220000008800 */
[----:B------:R-:W-:Y:S01]  /*0390*/  UMOV UR4, 0x400 ;  /* 0x0000040000047882 */ /* 0x000fe20000000000 */
[----:B------:R-:W-:Y:S01]  /*03a0*/  LOP3.LUT R12, R17, 0xfc, RZ, 0xc0, !PT ;  /* 0x000000fc110c7812 */ /* 0x000fe200078ec0ff */
[----:B0-----:R-:W-:-:S09]  /*03b0*/  ULEA UR4, UR5, UR4, 0x18 ;  /* 0x0000000405047291 */ /* 0x001fd2000f8ec0ff */
[----:B------:R0:W-:Y:S03]  /*03c0*/  ATOMS.POPC.INC.32 RZ, [R12+UR4] ;  /* 0x000000000cff7f8c */ /* 0x0001e6000d800004 */
.L_x_8:
[----:B------:R-:W-:Y:S05]  /*03d0*/  BSYNC.RECONVERGENT B2 ;  /* 0x0000000000027941 */ /* 0x000fea0003800200 */
.L_x_7:
[----:B0-----:R-:W-:Y:S01]  /*03e0*/  LOP3.LUT R12, R9, 0xff, RZ, 0xc0, !PT ;  /* 0x000000ff090c7812 */ /* 0x001fe200078ec0ff */
[----:B-----5:R-:W-:Y:S01]  /*03f0*/  VIADD R13, R13, 0xffffff9f ;  /* 0xffffff9f0d0d7836 */ /* 0x020fe20000000000 */
[----:B------:R-:W-:Y:S01]  /*0400*/  LOP3.LUT R17, R10, 0xff, RZ, 0xc0, !PT ;  /* 0x000000ff0a117812 */ /* 0x000fe200078ec0ff */
[----:B------:R-:W-:Y:S01]  /*0410*/  VIADD R14, R14, 0xffffff9f ;  /* 0xffffff9f0e0e7836 */ /* 0x000fe20000000000 */
[----:B------:R-:W-:Y:S01]  /*0420*/  ISETP.GT.U32.AND P6, PT, R12, 0x19, PT ;  /* 0x000000190c00780c */ /* 0x000fe20003fc4070 */
[----:B------:R-:W-:Y:S01]  /*0430*/  VIADD R15, R15, 0xffffff9f ;  /* 0xffffff9f0f0f7836 */ /* 0x000fe20000000000 */
[----:B------:R-:W-:Y:S01]  /*0440*/  LOP3.LUT R18, R11, 0xff, RZ, 0xc0, !PT ;  /* 0x000000ff0b127812 */ /* 0x000fe200078ec0ff */
[----:B------:R-:W-:Y:S01]  /*0450*/  VIADD R12, R8, 0xffffff9f ;  /* 0xffffff9f080c7836 */ /* 0x000fe20000000000 */
[----:B------:R-:W-:Y:S01]  /*0460*/  ISETP.GT.U32.AND P1, PT, R17, 0x19, PT ;  /* 0x000000191100780c */ /* 0x000fe20003f24070 */
[----:B------:R-:W-:Y:S01]  /*0470*/  VIADD R7, R7, 0x8 ;  /* 0x0000000807077836 */ /* 0x000fe20000000000 */
[----:B------:R-:W-:Y:S01]  /*0480*/  ISETP.GT.U32.AND P0, PT, R18, 0x19, PT ;  /* 0x000000191200780c */ /* 0x000fe20003f04070 */
[----:B------:R-:W-:Y:S01]  /*0490*/  BSSY.RECONVERGENT B2, `(.L_x_9) ;  /* 0x0000011000027945 */ /* 0x000fe20003800200 */
[----:B------:R-:W-:-:S02]  /*04a0*/  LOP3.LUT R18, R13, 0xff, RZ, 0xc0, !PT ;  /* 0x000000ff0d127812 */ /* 0x000fc400078ec0ff */
[----:B------:R-:W-:Y:S02]  /*04b0*/  P2R R17, PR, RZ, 0x2 ;  /* 0x00000002ff117803 */ /* 0x000fe40000000000 */
[----:B------:R-:W-:Y:S02]  /*04c0*/  ISETP.GT.U32.AND P1, PT, R18, 0x19, PT ;  /* 0x000000191200780c */ /* 0x000fe40003f24070 */
[----:B------:R-:W-:Y:S02]  /*04d0*/  LOP3.LUT R8, R14, 0xff, RZ, 0xc0, !PT ;  /* 0x000000ff0e087812 */ /* 0x000fe400078ec0ff */
[----:B------:R-:W-:Y:S02]  /*04e0*/  LOP3.LUT R18, R15, 0xff, RZ, 0xc0, !PT ;  /* 0x000000ff0f127812 */ /* 0x000fe400078ec0ff */
[----:B------:R-:W-:Y:S02]  /*04f0*/  LOP3.LUT R19, R12, 0xff, RZ, 0xc0, !PT ;  /* 0x000000ff0c137812 */ /* 0x000fe400078ec0ff */
[----:B------:R-:W-:-:S02]  /*0500*/  ISETP.GT.U32.AND P2, PT, R8, 0x19, PT ;  /* 0x000000190800780c */ /* 0x000fc40003f44070 */
[----:B------:R-:W-:Y:S02]  /*0510*/  ISETP.GT.U32.AND P3, PT, R18, 0x19, PT ;  /* 0x000000191200780c */ /* 0x000fe40003f64070 */
[----:B------:R-:W-:Y:S02]  /*0520*/  ISETP.GT.U32.AND P4, PT, R19, 0x19, PT ;  /* 0x000000191300780c */ /* 0x000fe40003f84070 */
[----:B------:R-:W-:Y:S01]  /*0530*/  ISETP.NE.AND P5, PT, R7, RZ, PT ;  /* 0x000000ff0700720c */ /* 0x000fe20003fa5270 */
[----:B------:R-:W-:-:S12]  /*0540*/  @P6 BRA `(.L_x_10) ;  /* 0x0000000000146947 */ /* 0x000fd80003800000 */
[----:B------:R-:W0:Y:S01]  /*0550*/  S2UR UR5, SR_CgaCtaId ;  /* 0x00000000000579c3 */ /* 0x000e220000008800 */
[----:B------:R-:W-:Y:S01]  /*0560*/  UMOV UR4, 0x400 ;  /* 0x0000040000047882 */ /* 0x000fe20000000000 */
[----:B------:R-:W-:Y:S01]  /*0570*/  LOP3.LUT R9, R9, 0xfc, RZ, 0xc0, !PT ;  /* 0x000000fc09097812 */ /* 0x000fe200078ec0ff */
[----:B0-----:R-:W-:-:S09]  /*0580*/  ULEA UR4, UR5, UR4, 0x18 ;  /* 0x0000000405047291 */ /* 0x001fd2000f8ec0ff */
[----:B------:R0:W-:Y:S03]  /*0590*/  ATOMS.POPC.INC.32 RZ, [R9+UR4] ;  /* 0x0000000009ff7f8c */ /* 0x0001e6000d800004 */
.L_x_10:
[----:B------:R-:W-:Y:S05]  /*05a0*/  BSYNC.RECONVERGENT B2 ;  /* 0x0000000000027941 */ /* 0x000fea0003800200 */
.L_x_9:
[----:B------:R-:W-:Y:S01]  /*05b0*/  ISETP.NE.AND P6, PT, R17, RZ, PT ;  /* 0x000000ff1100720c */ /* 0x000fe20003fc5270 */
[----:B------:R-:W-:-:S12]  /*05c0*/  BSSY.RECONVERGENT B2, `(.L_x_11) ;  /* 0x0000007000027945 */ /* 0x000fd80003800200 */
[----:B------:R-:W-:Y:S05]  /*05d0*/  @P6 BRA `(.L_x_12) ;  /* 0x0000000000146947 */ /* 0x000fea0003800000 */
[----:B------:R-:W1:Y:S01]  /*05e0*/  S2UR UR5, SR_CgaCtaId ;  /* 0x00000000000579c3 */ /* 0x000e620000008800 */
[----:B------:R-:W-:Y:S01]  /*05f0*/  UMOV UR4, 0x400 ;  /* 0x0000040000047882 */ /* 0x000fe20000000000 */
[----:B------:R-:W-:Y:S01]  /*0600*/  LOP3.LUT R10, R10, 0xfc, RZ, 0xc0, !PT ;  /* 0x000000fc0a0a7812 */ /* 0x000fe200078ec0ff */
[----:B-1----:R-:W-:-:S09]  /*0610*/  ULEA UR4, UR5, UR4, 0x18 ;  /* 0x0000000405047291 */ /* 0x002fd2000f8ec0ff */
[----:B------:R1:W-:Y:S03]  /*0620*/  ATOMS.POPC.INC.32 RZ, [R10+UR4] ;  /* 0x000000000aff7f8c */ /* 0x0003e6000d800004 */
.L_x_12:
[----:B------:R-:W-:Y:S05]  /*0630*/  BSYNC.RECONVERGENT B2 ;  /* 0x0000000000027941 */ /* 0x000fea0003800200 */
.L_x_11:
[----:B------:R-:W-:Y:S04]  /*0640*/  BSSY.RECONVERGENT B2, `(.L_x_13) ;  /* 0x0000007000027945 */ /* 0x000fe80003800200 */
[----:B------:R-:W-:Y:S05]  /*0650*/  @P0 BRA `(.L_x_14) ;  /* 0x0000000000140947 */ /* 0x000fea0003800000 */
[----:B------:R-:W2:Y:S01]  /*0660*/  S2UR UR5, SR_CgaCtaId ;  /* 0x00000000000579c3 */ /* 0x000ea20000008800 */
[----:B------:R-:W-:Y:S01]  /*0670*/  UMOV UR4, 0x400 ;  /* 0x0000040000047882 */ /* 0x000fe20000000000 */
[----:B------:R-:W-:Y:S01]  /*0680*/  LOP3.LUT R11, R11, 0xfc, RZ, 0xc0, !PT ;  /* 0x000000fc0b0b7812 */ /* 0x000fe200078ec0ff */
[----:B--2---:R-:W-:-:S09]  /*0690*/  ULEA UR4, UR5, UR4, 0x18 ;  /* 0x0000000405047291 */ /* 0x004fd2000f8ec0ff */
[----:B------:R2:W-:Y:S03]  /*06a0*/  ATOMS.POPC.INC.32 RZ, [R11+UR4] ;  /* 0x000000000bff7f8c */ /* 0x0005e6000d800004 */
.L_x_14:
[----:B------:R-:W-:Y:S05]  /*06b0*/  BSYNC.RECONVERGENT B2 ;  /* 0x0000000000027941 */ /* 0x000fea0003800200 */
.L_x_13:
[----:B------:R-:W-:Y:S04]  /*06c0*/  BSSY.RECONVERGENT B2, `(.L_x_15) ;  /* 0x0000007000027945 */ /* 0x000fe80003800200 */
[----:B------:R-:W-:Y:S05]  /*06d0*/  @P1 BRA `(.L_x_16) ;  /* 0x0000000000141947 */ /* 0x000fea0003800000 */
[----:B------:R-:W3:Y:S01]  /*06e0*/  S2UR UR5, SR_CgaCtaId ;  /* 0x00000000000579c3 */ /* 0x000ee20000008800 */
[----:B------:R-:W-:Y:S01]  /*06f0*/  UMOV UR4, 0x400 ;  /* 0x0000040000047882 */ /* 0x000fe20000000000 */
[----:B------:R-:W-:Y:S01]  /*0700*/  LOP3.LUT R8, R13, 0xfc, RZ, 0xc0, !PT ;  /* 0x000000fc0d087812 */ /* 0x000fe200078ec0ff */
[----:B---3--:R-:W-:-:S09]  /*0710*/  ULEA UR4, UR5, UR4, 0x18 ;  /* 0x0000000405047291 */ /* 0x008fd2000f8ec0ff */
[----:B------:R3:W-:Y:S03]  /*0720*/  ATOMS.POPC.INC.32 RZ, [R8+UR4] ;  /* 0x0000000008ff7f8c */ /* 0x0007e6000d800004 */
.L_x_16:
[----:B------:R-:W-:Y:S05]  /*0730*/  BSYNC.RECONVERGENT B2 ;  /* 0x0000000000027941 */ /* 0x000fea0003800200 */
.L_x_15:
[----:B------:R-:W-:Y:S04]  /*0740*/  BSSY.RECONVERGENT B2, `(.L_x_17) ;  /* 0x0000007000027945 */ /* 0x000fe80003800200 */
[----:B------:R-:W-:Y:S05]  /*0750*/  @P2 BRA `(.L_x_18) ;  /* 0x0000000000142947 */ /* 0x000fea0003800000 */
[----:B------:R-:W4:Y:S01]  /*0760*/  S2UR UR5, SR_CgaCtaId ;  /* 0x00000000000579c3 */ /* 0x000f220000008800 */
[----:B------:R-:W-:Y:S01]  /*0770*/  UMOV UR4, 0x400 ;  /* 0x0000040000047882 */ /* 0x000fe20000000000 */
[----:B---3--:R-:W-:Y:S01]  /*0780*/  LOP3.LUT R8, R14, 0xfc, RZ, 0xc0, !PT ;  /* 0x000000fc0e087812 */ /* 0x008fe200078ec0ff */
[----:B----4-:R-:W-:-:S09]  /*0790*/  ULEA UR4, UR5, UR4, 0x18 ;  /* 0x0000000405047291 */ /* 0x010fd2000f8ec0ff */
[----:B------:R4:W-:Y:S03]  /*07a0*/  ATOMS.POPC.INC.32 RZ, [R8+UR4] ;  /* 0x0000000008ff7f8c */ /* 0x0009e6000d800004 */
.L_x_18:
[----:B------:R-:W-:Y:S05]  /*07b0*/  BSYNC.RECONVERGENT B2 ;  /* 0x0000000000027941 */ /* 0x000fea0003800200 */
.L_x_17:
[----:B------:R-:W-:Y:S04]  /*07c0*/  BSSY.RECONVERGENT B2, `(.L_x_19) ;  /* 0x0000007000027945 */ /* 0x000fe80003800200 */
[----:B------:R-:W-:Y:S05]  /*07d0*/  @P3 BRA `(.L_x_20) ;  /* 0x0000000000143947 */ /* 0x000fea0003800000 */
[----:B------:R-:W5:Y:S01]  /*07e0*/  S2UR UR5, SR_CgaCtaId ;  /* 0x00000000000579c3 */ /* 0x000f620000008800 */
[----:B------:R-:W-:Y:S01]  /*07f0*/  UMOV UR4, 0x400 ;  /* 0x0000040000047882 */ /* 0x000fe20000000000 */
[----:B---34-:R-:W-:Y:S01]  /*0800*/  LOP3.LUT R8, R15, 0xfc, RZ, 0xc0, !PT ;  /* 0x000000fc0f087812 */ /* 0x018fe200078ec0ff */
[----:B-----5:R-:W-:-:S09]  /*0810*/  ULEA UR4, UR5, UR4, 0x18 ;  /* 0x0000000405047291 */ /* 0x020fd2000f8ec0ff */
[----:B------:R3:W-:Y:S03]  /*0820*/  ATOMS.POPC.INC.32 RZ, [R8+UR4] ;  /* 0x0000000008ff7f8c */ /* 0x0007e6000d800004 */
.L_x_20:
[----:B------:R-:W-:Y:S05]  /*0830*/  BSYNC.RECONVERGENT B2 ;  /* 0x0000000000027941 */ /* 0x000fea0003800200 */
.L_x_19:
[----:B------:R-:W-:Y:S04]  /*0840*/  BSSY.RECONVERGENT B2, `(.L_x_21) ;  /* 0x0000007000027945 */ /* 0x000fe80003800200 */
[----:B------:R-:W-:Y:S05]  /*0850*/  @P4 BRA `(.L_x_22) ;  /* 0x0000000000144947 */ /* 0x000fea0003800000 */
[----:B------:R-:W5:Y:S01]  /*0860*/  S2UR UR5, SR_CgaCtaId ;  /* 0x00000000000579c3 */ /* 0x000f620000008800 */
[----:B------:R-:W-:Y:S01]  /*0870*/  UMOV UR4, 0x400 ;  /* 0x0000040000047882 */ /* 0x000fe20000000000 */
[----:B---34-:R-:W-:Y:S01]  /*0880*/  LOP3.LUT R8, R12, 0xfc, RZ, 0xc0, !PT ;  /* 0x000000fc0c087812 */ /* 0x018fe200078ec0ff */
[----:B-----5:R-:W-:-:S09]  /*0890*/  ULEA UR4, UR5, UR4, 0x18 ;  /* 0x0000000405047291 */ /* 0x020fd2000f8ec0ff */
[----:B------:R3:W-:Y:S03]  /*08a0*/  ATOMS.POPC.INC.32 RZ, [R8+UR4] ;  /* 0x0000000008ff7f8c */ /* 0x0007e6000d800004 */
.L_x_22:
[----:B------:R-:W-:Y:S05]  /*08b0*/  BSYNC.RECONVERGENT B2 ;  /* 0x0000000000027941 */ /* 0x000fea0003800200 */
.L_x_21:
[----:B------:R-:W-:Y:S01]  /*08c0*/  IADD3 R2, P0, PT, R2, 0x8, RZ ;  /* 0x0000000802027810 */ /* 0x000fe20007f1e0ff */
[----:B------:R-:W-:-:S04]  /*08d0*/  VIADD R6, R6, 0x8 ;  /* 0x0000000806067836 */ /* 0x000fc80000000000 */
[----:B------:R-:W-:Y:S01]  /*08e0*/  IMAD.X R3, RZ, RZ, R3, P0 ;  /* 0x000000ffff037224 */ /* 0x000fe200000e0603 */
[----:B------:R-:W-:Y:S07]  /*08f0*/  @P5 BRA `(.L_x_23) ;  /* 0xfffffff800605947 */ /* 0x000fee000383ffff */
.L_x_6:
[----:B------:R-:W-:Y:S05]  /*0900*/  BSYNC.RECONVERGENT B1 ;  /* 0x0000000000017941 */ /* 0x000fea0003800200 */
.L_x_5:
[----:B------:R-:W-:-:S13]  /*0910*/  ISETP.NE.AND P0, PT, R16, RZ, PT ;  /* 0x000000ff1000720c */ /* 0x000fda0003f05270 */
[----:B------:R-:W-:Y:S05]  /*0920*/  @!P0 BRA `(.L_x_4) ;  /* 0x0000000400ac8947 */ /* 0x000fea0003800000 */
[----:B------:R-:W-:Y:S01]  /*0930*/  ISETP.GE.U32.AND P0, PT, R16, 0x4, PT ;  /* 0x000000041000780c */ /* 0x000fe20003f06070 */
[----:B------:R-:W-:Y:S01]  /*0940*/  BSSY.RECONVERGENT B1, `(.L_x_24) ;  /* 0x0000037000017945 */ /* 0x000fe20003800200 */
[----:B------:R-:W-:-:S11]  /*0950*/  LOP3.LUT R15, R4, 0x3, RZ, 0xc0, !PT ;  /* 0x00000003040f7812 */ /* 0x000fd600078ec0ff */
[----:B------:R-:W-:Y:S05]  /*0960*/  @!P0 BRA `(.L_x_25) ;  /* 0x0000000000d08947 */ /* 0x000fea0003800000 */
[----:B------:R-:W5:Y:S02]  /*0970*/  LDCU.64 UR4, c[0x0][0x380] ;  /* 0x00007000ff0477ac */ /* 0x000f640008000a00 */
[----:B-----5:R-:W-:-:S05]  /*0980*/  IADD3 R2, P0, PT, R6, UR4, RZ ;  /* 0x0000000406027c10 */ /* 0x020fca000ff1e0ff */
[----:B------:R-:W-:-:S05]  /*0990*/  IMAD.X R3, RZ, RZ, UR5, P0 ;  /* 0x00000005ff037e24 */ /* 0x000fca00080e06ff */
[----:B------:R-:W2:Y:S04]  /*09a0*/  LDG.E.U8 R7, desc[UR6][R2.64] ;  /* 0x0000000602077981 */ /* 0x000ea8000c1e1100 */
[----:B---34-:R-:W3:Y:S04]  /*09b0*/  LDG.E.U8 R8, desc[UR6][R2.64+0x1] ;  /* 0x0000010602087981 */ /* 0x018ee8000c1e1100 */
[----:B0-----:R-:W4:Y:S04]  /*09c0*/  LDG.E.U8 R9, desc[UR6][R2.64+0x2] ;  /* 0x0000020602097981 */ /* 0x001f28000c1e1100 */
[----:B-1----:R-:W5:Y:S01]  /*09d0*/  LDG.E.U8 R10, desc[UR6][R2.64+0x3] ;  /* 0x00000306020a7981 */ /* 0x002f62000c1e1100 */
[----:B------:R-:W-:Y:S01]  /*09e0*/  BSSY.RECONVERGENT B2, `(.L_x_26) ;  /* 0x0000013000027945 */ /* 0x000fe20003800200 */
[----:B--2---:R-:W-:-:S02]  /*09f0*/  VIADD R11, R7, 0xffffff9f ;  /* 0xffffff9f070b7836 */ /* 0x004fc40000000000 */
[----:B---3--:R-:W-:-:S03]  /*0a00*/  VIADD R12, R8, 0xffffff9f ;  /* 0xffffff9f080c7836 */ /* 0x008fc60000000000 */
[----:B------:R-:W-:Y:S01]  /*0a10*/  LOP3.LUT R7, R11, 0xff, RZ, 0xc0, !PT ;  /* 0x000000ff0b077812 */ /* 0x000fe200078ec0ff */
[----:B----4-:R-:W-:-:S03]  /*0a20*/  VIADD R13, R9, 0xffffff9f ;  /* 0xffffff9f090d7836 */ /* 0x010fc60000000000 */
[----:B------:R-:W-:Y:S02]  /*0a30*/  ISETP.GT.U32.AND P0, PT, R7, 0x19, PT ;  /* 0x000000190700780c */ /* 0x000fe40003f04070 */
[----:B------:R-:W-:Y:S01]  /*0a40*/  LOP3.LUT R8, R12, 0xff, RZ, 0xc0, !PT ;  /* 0x000000ff0c087812 */ /* 0x000fe200078ec0ff */
[----:B-----5:R-:W-:Y:S01]  /*0a50*/  VIADD R14, R10, 0xffffff9f ;  /* 0xffffff9f0a0e7836 */ /* 0x020fe20000000000 */
[----:B------:R-:W-:Y:S02]  /*0a60*/  LOP3.LUT R9, R13, 0xff, RZ, 0xc0, !PT ;  /* 0x000000ff0d097812 */ /* 0x000fe400078ec0ff */
[----:B------:R-:W-:Y:S02]  /*0a70*/  ISETP.GT.U32.AND P1, PT, R8, 0x19, PT ;  /* 0x000000190800780c */ /* 0x000fe40003f24070 */
[----:B------:R-:W-:Y:S02]  /*0a80*/  LOP3.LUT R10, R14, 0xff, RZ, 0xc0, !PT ;  /* 0x000000ff0e0a7812 */ /* 0x000fe400078ec0ff */
[----:B------:R-:W-:-:S02]  /*0a90*/  ISETP.GT.U32.AND P2, PT, R9, 0x19, PT ;  /* 0x000000190900780c */ /* 0x000fc40003f44070 */
[----:B------:R-:W-:Y:S01]  /*0aa0*/  ISETP.GT.U32.AND P3, PT, R10, 0x19, PT ;  /* 0x000000190a00780c */ /* 0x000fe20003f64070 */
[----:B------:R-:W-:-:S12]  /*0ab0*/  @P0 BRA `(.L_x_27) ;  /* 0x0000000000140947 */ /* 0x000fd80003800000 */
[----:B------:R-:W0:Y:S01]  /*0ac0*/  S2UR UR5, SR_CgaCtaId ;  /* 0x00000000000579c3 */ /* 0x000e220000008800 */
[----:B------:R-:W-:Y:S01]  /*0ad0*/  UMOV UR4, 0x400 ;  /* 0x0000040000047882 */ /* 0x000fe20000000000 */
[----:B------:R-:W-:Y:S01]  /*0ae0*/  LOP3.LUT R2, R11, 0xfc, RZ, 0xc0, !PT ;  /* 0x000000fc0b027812 */ /* 0x000fe200078ec0ff */
[----:B0-----:R-:W-:-:S09]  /*0af0*/  ULEA UR4, UR5, UR4, 0x18 ;  /* 0x0000000405047291 */ /* 0x001fd2000f8ec0ff */
[----:B------:R0:W-:Y:S03]  /*0b00*/  ATOMS.POPC.INC.32 RZ, [R2+UR4] ;  /* 0x0000000002ff7f8c */ /* 0x0001e6000d800004 */
.L_x_27:
[----:B------:R-:W-:Y:S05]  /*0b10*/  BSYNC.RECONVERGENT B2 ;  /* 0x0000000000027941 */ /* 0x000fea0003800200 */
.L_x_26:
[----:B------:R-:W-:Y:S04]  /*0b20*/  BSSY.RECONVERGENT B2, `(.L_x_28) ;  /* 0x0000007000027945 */ /* 0x000fe80003800200 */
[----:B------:R-:W-:Y:S05]  /*0b30*/  @P1 BRA `(.L_x_29) ;  /* 0x0000000000141947 */ /* 0x000fea0003800000 */
[----:B------:R-:W1:Y:S01]  /*0b40*/  S2UR UR5, SR_CgaCtaId ;  /* 0x00000000000579c3 */ /* 0x000e620000008800 */
[----:B------:R-:W-:Y:S01]  /*0b50*/  UMOV UR4, 0x400 ;  /* 0x0000040000047882 */ /* 0x000fe20000000000 */
[----:B0-----:R-:W-:Y:S01]  /*0b60*/  LOP3.LUT R2, R12, 0xfc, RZ, 0xc0, !PT ;  /* 0x000000fc0c027812 */ /* 0x001fe200078ec0ff */
[----:B-1----:R-:W-:-:S09]  /*0b70*/  ULEA UR4, UR5, UR4, 0x18 ;  /* 0x0000000405047291 */ /* 0x002fd2000f8ec0ff */
[----:B------:R1:W-:Y:S03]  /*0b80*/  ATOMS.POPC.INC.32 RZ, [R2+UR4] ;  /* 0x0000000002ff7f8c */ /* 0x0003e6000d800004 */
.L_x_29:
[----:B------:R-:W-:Y:S05]  /*0b90*/  BSYNC.RECONVERGENT B2 ;  /* 0x0000000000027941 */ /* 0x000fea0003800200 */
.L_x_28:
[----:B------:R-:W-:Y:S04]  /*0ba0*/  BSSY.RECONVERGENT B2, `(.L_x_30) ;  /* 0x0000007000027945 */ /* 0x000fe80003800200 */
[----:B------:R-:W-:Y:S05]  /*0bb0*/  @P2 BRA `(.L_x_31) ;  /* 0x0000000000142947 */ /* 0x000fea0003800000 */
[----:B------:R-:W2:Y:S01]  /*0bc0*/  S2UR UR5, SR_CgaCtaId ;  /* 0x00000000000579c3 */ /* 0x000ea20000008800 */
[----:B------:R-:W-:Y:S01]  /*0bd0*/  UMOV UR4, 0x400 ;  /* 0x0000040000047882 */ /* 0x000fe20000000000 */
[----:B01----:R-:W-:Y:S01]  /*0be0*/  LOP3.LUT R2, R13, 0xfc, RZ, 0xc0, !PT ;  /* 0x000000fc0d027812 */ /* 0x003fe200078ec0ff */
[----:B--2---:R-:W-:-:S09]  /*0bf0*/  ULEA UR4, UR5, UR4, 0x18 ;  /* 0x0000000405047291 */ /* 0x004fd2000f8ec0ff */
[----:B------:R2:W-:Y:S03]  /*0c00*/  ATOMS.POPC.INC.32 RZ, [R2+UR4] ;  /* 0x0000000002ff7f8c */ /* 0x0005e6000d800004 */
.L_x_31:
[----:B------:R-:W-:Y:S05]  /*0c10*/  BSYNC.RECONVERGENT B2 ;  /* 0x0000000000027941 */ /* 0x000fea0003800200 */
.L_x_30:
[----:B------:R-:W-:Y:S04]  /*0c20*/  BSSY.RECONVERGENT B2, `(.L_x_32) ;  /* 0x0000007000027945 */ /* 0x000fe80003800200 */
[----:B------:R-:W-:Y:S05]  /*0c30*/  @P3 BRA `(.L_x_33) ;  /* 0x0000000000143947 */ /* 0x000fea0003800000 */
[----:B------:R-:W3:Y:S01]  /*0c40*/  S2UR UR5, SR_CgaCtaId ;  /* 0x00000000000579c3 */ /* 0x000ee20000008800 */
[----:B------:R-:W-:Y:S01]  /*0c50*/  UMOV UR4, 0x400 ;  /* 0x0000040000047882 */ /* 0x000fe20000000000 */
[----:B012---:R-:W-:Y:S01]  /*0c60*/  LOP3.LUT R2, R14, 0xfc, RZ, 0xc0, !PT ;  /* 0x000000fc0e027812 */ /* 0x007fe200078ec0ff */
[----:B---3--:R-:W-:-:S09]  /*0c70*/  ULEA UR4, UR5, UR4, 0x18 ;  /* 0x0000000405047291 */ /* 0x008fd2000f8ec0ff */
[----:B------:R3:W-:Y:S03]  /*0c80*/  ATOMS.POPC.INC.32 RZ, [R2+UR4] ;  /* 0x0000000002ff7f8c */ /* 0x0007e6000d800004 */
.L_x_33:
[----:B------:R-:W-:Y:S05]  /*0c90*/  BSYNC.RECONVERGENT B2 ;  /* 0x0000000000027941 */ /* 0x000fea0003800200 */
.L_x_32:
[----:B------:R-:W-:-:S07]  /*0ca0*/  VIADD R6, R6, 0x4 ;  /* 0x0000000406067836 */ /* 0x000fce0000000000 */
.L_x_25:
[----:B------:R-:W-:Y:S05]  /*0cb0*/  BSYNC.RECONVERGENT B1 ;  /* 0x0000000000017941 */ /* 0x000fea0003800200 */
.L_x_24:
[----:B------:R-:W-:-:S13]  /*0cc0*/  ISETP.NE.AND P0, PT, R15, RZ, PT ;  /* 0x000000ff0f00720c */ /* 0x000fda0003f05270 */
[----:B------:R-:W-:Y:S05]  /*0cd0*/  @!P0 BRA `(.L_x_4) ;  /* 0x0000000000c08947 */ /* 0x000fea0003800000 */
[----:B------:R-:W-:Y:S01]  /*0ce0*/  ISETP.NE.AND P0, PT, R15, 0x1, PT ;  /* 0x000000010f00780c */ /* 0x000fe20003f05270 */
[----:B------:R-:W-:-:S12]  /*0cf0*/  BSSY.RECONVERGENT B1, `(.L_x_34) ;  /* 0x000001e000017945 */ /* 0x000fd80003800200 */
[----:B------:R-:W-:Y:S05]  /*0d00*/  @!P0 BRA `(.L_x_35) ;  /* 0x0000000000708947 */ /* 0x000fea0003800000 */
[----:B------:R-:W0:Y:S02]  /*0d10*/  LDCU.64 UR4, c[0x0][0x380] ;  /* 0x00007000ff0477ac */ /* 0x000e240008000a00 */
[----:B0123--:R-:W-:-:S05]  /*0d20*/  IADD3 R2, P0, PT, R6, UR4, RZ ;  /* 0x0000000406027c10 */ /* 0x00ffca000ff1e0ff */
[----:B------:R-:W-:-:S05]  /*0d30*/  IMAD.X R3, RZ, RZ, UR5, P0 ;  /* 0x00000005ff037e24 */ /* 0x000fca00080e06ff */
[----:B------:R-:W2:Y:S04]  /*0d40*/  LDG.E.U8 R7, desc[UR6][R2.64] ;  /* 0x0000000602077981 */ /* 0x000ea8000c1e1100 */
[----:B----4-:R-:W3:Y:S01]  /*0d50*/  LDG.E.U8 R8, desc[UR6][R2.64+0x1] ;  /* 0x0000010602087981 */ /* 0x010ee2000c1e1100 */
[----:B------:R-:W-:Y:S01]  /*0d60*/  BSSY.RECONVERGENT B2, `(.L_x_36) ;  /* 0x000000d000027945 */ /* 0x000fe20003800200 */
[----:B--2---:R-:W-:Y:S02]  /*0d70*/  VIADD R9, R7, 0xffffff9f ;  /* 0xffffff9f07097836 */ /* 0x004fe40000000000 */
[----:B---3--:R-:W-:-:S03]  /*0d80*/  VIADD R10, R8, 0xffffff9f ;  /* 0xffffff9f080a7836 */ /* 0x008fc60000000000 */
[----:B------:R-:W-:-:S04]  /*0d90*/  LOP3.LUT R7, R9, 0xff, RZ, 0xc0, !PT ;  /* 0x000000ff09077812 */ /* 0x000fc800078ec0ff */
[----:B------:R-:W-:Y:S02]  /*0da0*/  ISETP.GT.U32.AND P0, PT, R7, 0x19, PT ;  /* 0x000000190700780c */ /* 0x000fe40003f04070 */
[----:B------:R-:W-:-:S04]  /*0db0*/  LOP3.LUT R8, R10, 0xff, RZ, 0xc0, !PT ;  /* 0x000000ff0a087812 */ /* 0x000fc800078ec0ff */
[----:B------:R-:W-:-:S07]  /*0dc0*/  ISETP.GT.U32.AND P1, PT, R8, 0x19, PT ;  /* 0x000000190800780c */ /* 0x000fce0003f24070 */
[----:B------:R-:W-:Y:S06]  /*0dd0*/  @P0 BRA `(.L_x_37) ;  /* 0x0000000000140947 */ /* 0x000fec0003800000 */
[----:B------:R-:W0:Y:S01]  /*0de0*/  S2UR UR5, SR_CgaCtaId ;  /* 0x00000000000579c3 */ /* 0x000e220000008800 */
[----:B------:R-:W-:Y:S01]  /*0df0*/  UMOV UR4, 0x400 ;  /* 0x0000040000047882 */ /* 0x000fe20000000000 */
[----:B------:R-:W-:Y:S01]  /*0e00*/  LOP3.LUT R2, R9, 0xfc, RZ, 0xc0, !PT ;  /* 0x000000fc09027812 */ /* 0x000fe200078ec0ff */
[----:B0-----:R-:W-:-:S09]  /*0e10*/  ULEA UR4, UR5, UR4, 0x18 ;  /* 0x0000000405047291 */ /* 0x001fd2000f8ec0ff */
[----:B------:R0:W-:Y:S03]  /*0e20*/  ATOMS.POPC.INC.32 RZ, [R2+UR4] ;  /* 0x0000000002ff7f8c */ /* 0x0001e6000d800004 */
.L_x_37:
[----:B------:R-:W-:Y:S05]  /*0e30*/  BSYNC.RECONVERGENT B2 ;  /* 0x0000000000027941 */ /* 0x000fea0003800200 */
.L_x_36:
[----:B------:R-:W-:Y:S04]  /*0e40*/  BSSY.RECONVERGENT B2, `(.L_x_38) ;  /* 0x0000007000027945 */ /* 0x000fe80003800200 */
[----:B------:R-:W-:Y:S05]  /*0e50*/  @P1 BRA `(.L_x_39) ;  /* 0x0000000000141947 */ /* 0x000fea0003800000 */
[----:B------:R-:W1:Y:S01]  /*0e60*/  S2UR UR5, SR_CgaCtaId ;  /* 0x00000000000579c3 */ /* 0x000e620000008800 */
[----:B------:R-:W-:Y:S01]  /*0e70*/  UMOV UR4, 0x400 ;  /* 0x0000040000047882 */ /* 0x000fe20000000000 */
[----:B0-----:R-:W-:Y:S01]  /*0e80*/  LOP3.LUT R2, R10, 0xfc, RZ, 0xc0, !PT ;  /* 0x000000fc0a027812 */ /* 0x001fe200078ec0ff */
[----:B-1----:R-:W-:-:S09]  /*0e90*/  ULEA UR4, UR5, UR4, 0x18 ;  /* 0x0000000405047291 */ /* 0x002fd2000f8ec0ff */
[----:B------:R1:W-:Y:S03]  /*0ea0*/  ATOMS.POPC.INC.32 RZ, [R2+UR4] ;  /* 0x0000000002ff7f8c */ /* 0x0003e6000d800004 */
.L_x_39:
[----:B------:R-:W-:Y:S05]  /*0eb0*/  BSYNC.RECONVERGENT B2 ;  /* 0x0000000000027941 */ /* 0x000fea0003800200 */
.L_x_38:
[----:B------:R-:W-:-:S07]  /*0ec0*/  VIADD R6, R6, 0x2 ;  /* 0x0000000206067836 */ /* 0x000fce0000000000 */
.L_x_35:
[----:B------:R-:W-:Y:S05]  /*0ed0*/  BSYNC.RECONVERGENT B1 ;  /* 0x0000000000017941 */ /* 0x000fea0003800200 */
.L_x_34:
[----:B------:R-:W-:-:S04]  /*0ee0*/  LOP3.LUT R4, R4, 0x1, RZ, 0xc0, !PT ;  /* 0x0000000104047812 */ /* 0x000fc800078ec0ff */
[----:B------:R-:W-:-:S13]  /*0ef0*/  ISETP.NE.U32.AND P0, PT, R4, 0x1, PT ;  /* 0x000000010400780c */ /* 0x000fda0003f05070 */
[----:B------:R-:W-:Y:S05]  /*0f00*/  @P0 BRA `(.L_x_4) ;  /* 0x0000000000340947 */ /* 0x000fea0003800000 */
[----:B------:R-:W5:Y:S02]  /*0f10*/  LDCU.64 UR4, c[0x0][0x380] ;  /* 0x00007000ff0477ac */ /* 0x000f640008000a00 */
[----:B-----5:R-:W-:-:S05]  /*0f20*/  IADD3 R6, P0, PT, R6, UR4, RZ ;  /* 0x0000000406067c10 */ /* 0x020fca000ff1e0ff */
[----:B------:R-:W-:-:S05]  /*0f30*/  IMAD.X R7, RZ, RZ, UR5, P0 ;  /* 0x00000005ff077e24 */ /* 0x000fca00080e06ff */
[----:B------:R-:W5:Y:S02]  /*0f40*/  LDG.E.U8 R6, desc[UR6][R6.64] ;  /* 0x0000000606067981 */ /* 0x000f64000c1e1100 */
[----:B-----5:R-:W-:-:S05]  /*0f50*/  VIADD R3, R6, 0xffffff9f ;  /* 0xffffff9f06037836 */ /* 0x020fca0000000000 */
[----:B0123--:R-:W-:-:S04]  /*0f60*/  LOP3.LUT R2, R3, 0xff, RZ, 0xc0, !PT ;  /* 0x000000ff03027812 */ /* 0x00ffc800078ec0ff */
[----:B------:R-:W-:-:S13]  /*0f70*/  ISETP.GT.U32.AND P0, PT, R2, 0x19, PT ;  /* 0x000000190200780c */ /* 0x000fda0003f04070 */
[----:B------:R-:W-:Y:S05]  /*0f80*/  @P0 BRA `(.L_x_4) ;  /* 0x0000000000140947 */ /* 0x000fea0003800000 */
[----:B------:R-:W0:Y:S01]  /*0f90*/  S2UR UR5, SR_CgaCtaId ;  /* 0x00000000000579c3 */ /* 0x000e220000008800 */
[----:B------:R-:W-:Y:S01]  /*0fa0*/  UMOV UR4, 0x400 ;  /* 0x0000040000047882 */ /* 0x000fe20000000000 */
[----:B------:R-:W-:Y:S01]  /*0fb0*/  LOP3.LUT R2, R3, 0xfc, RZ, 0xc0, !PT ;  /* 0x000000fc03027812 */ /* 0x000fe200078ec0ff */
[----:B0-----:R-:W-:-:S09]  /*0fc0*/  ULEA UR4, UR5, UR4, 0x18 ;  /* 0x0000000405047291 */ /* 0x001fd2000f8ec0ff */
[----:B------:R0:W-:Y:S03]  /*0fd0*/  ATOMS.POPC.INC.32 RZ, [R2+UR4] ;  /* 0x0000000002ff7f8c */ /* 0x0001e6000d800004 */
.L_x_4:
[----:B------:R-:W-:Y:S05]  /*0fe0*/  BSYNC.RECONVERGENT B0 ;  /* 0x0000000000007941 */ /* 0x000fea0003800200 */
.L_x_3:
[----:B------:R-:W-:Y:S01]  /*0ff0*/  BAR.SYNC.DEFER_BLOCKING 0x0 ;  /* 0x0000000000007b1d */ /* 0x000fe20000010000 */
[----:B------:R-:W-:-:S13]  /*1000*/  ISETP.GT.U32.AND P0, PT, R0, 0x6, PT ;  /* 0x000000060000780c */ /* 0x000fda0003f04070 */
[----:B------:R-:W-:Y:S05]  /*1010*/  @P0 EXIT ;  /* 0x000000000000094d */ /* 0x000fea0003800000 */
[----:B------:R-:W5:Y:S01]  /*1020*/  S2UR UR5, SR_CgaCtaId ;  /* 0x00000000000579c3 */ /* 0x000f620000008800 */
[----:B------:R-:W-:-:S07]  /*1030*/  UMOV UR4, 0x400 ;  /* 0x0000040000047882 */ /* 0x000fce0000000000 */
[----:B0123--:R-:W0:Y:S01]  /*1040*/  LDC.64 R2, c[0x0][0x390] ;  /* 0x0000e400ff027b82 */ /* 0x00fe220000000a00 */
[----:B-----5:R-:W-:-:S06]  /*1050*/  ULEA UR4, UR5, UR4, 0x18 ;  /* 0x0000000405047291 */ /* 0x020fcc000f8ec0ff */
[C---:B------:R-:W-:Y:S01]  /*1060*/  LEA R4, R0.reuse, UR4, 0x2 ;  /* 0x0000000400047c11 */ /* 0x040fe2000f8e10ff */
[----:B0-----:R-:W-:-:S07]  /*1070*/  IMAD.WIDE.U32 R2, R0, 0x4, R2 ;  /* 0x0000000400027825 */ /* 0x001fce00078e0002 */
.L_x_42:
[----:B------:R-:W0:Y:S01]  /*1080*/  LDS R7, [R4] ;  /* 0x0000000004077984 */ /* 0x000e220000000800 */
[----:B------:R-:W-:Y:S01]  /*1090*/  IMAD.IADD R0, R5, 0x1, R0 ;  /* 0x0000000105007824 */ /* 0x000fe200078e0200 */
[----:B------:R-:W-:Y:S04]  /*10a0*/  BSSY.RECONVERGENT B0, `(.L_x_40) ;  /* 0x0000005000007945 */ /* 0x000fe80003800200 */
[----:B------:R-:W-:Y:S02]  /*10b0*/  ISETP.GE.U32.AND P1, PT, R0, 0x7, PT ;  /* 0x000000070000780c */ /* 0x000fe40003f26070 */
[----:B0-----:R-:W-:-:S13]  /*10c0*/  ISETP.NE.AND P0, PT, R7, RZ, PT ;  /* 0x000000ff0700720c */ /* 0x001fda0003f05270 */
[----:B------:R-:W-:Y:S05]  /*10d0*/  @!P0 BRA `(.L_x_41) ;  /* 0x0000000000048947 */ /* 0x000fea0003800000 */
[----:B------:R0:W-:Y:S02]  /*10e0*/  REDG.E.ADD.STRONG.GPU desc[UR6][R2.64], R7 ;  /* 0x000000070200798e */ /* 0x0001e4000c12e106 */
.L_x_41:
[----:B------:R-:W-:Y:S05]  /*10f0*/  BSYNC.RECONVERGENT B0 ;  /* 0x0000000000007941 */ /* 0x000fea0003800200 */
.L_x_40:
[C---:B------:R-:W-:Y:S02]  /*1100*/  IMAD R4, R5.reuse, 0x4, R4 ;  /* 0x0000000405047824 */ /* 0x040fe400078e0204 */
[----:B0-----:R-:W-:Y:S01]  /*1110*/  IMAD.WIDE.U32 R2, R5, 0x4, R2 ;  /* 0x0000000405027825 */ /* 0x001fe200078e0002 */
[----:B------:R-:W-:Y:S06]  /*1120*/  @!P1 BRA `(.L_x_42) ;  /* 0xfffffffc00d49947 */ /* 0x000fec000383ffff */
[----:B------:R-:W-:Y:S05]  /*1130*/  EXIT ;  /* 0x000000000000794d */ /* 0x000fea0003800000 */
.L_x_43:
[----:B------:R-:W-:-:S00]  /*1140*/  BRA `(.L_x_43) ;  /* 0xfffffffc00fc7947 */ /* 0x000fc0000383ffff */
[----:B------:R-:W-:-:S00]  /*1150*/  NOP ;  /* 0x0000000000007918 */ /* 0x000fc00000000000 */
        /* <DEDUP_REMOVED lines=10> */
.L_x_44:


//--------------------- .nv.shared._Z22HistogramPrivateKernelPcjPj --------------------------
	.section	.nv.shared._Z22HistogramPrivateKernelPcjPj,"aw",@nobits
	.sectionflags	@""
	.align	4
.nv.shared._Z22HistogramPrivateKernelPcjPj:
	.zero		1052


//--------------------- .nv.shared.reserved.0     --------------------------
	.section	.nv.shared.reserved.0,"aw",@nobits
	.weak		__nv_reservedSMEM_offset_0_alias
	.size		__nv_reservedSMEM_offset_0_alias, 0, 64
	.other		__nv_reservedSMEM_offset_0_alias,@"STO_CUDA_RESERVED_SHARED STV_DEFAULT"
__nv_reservedSMEM_offset_0_alias:
	.zero		0
	.zero		64


//--------------------- .nv.constant0._Z22HistogramPrivateKernelPcjPj --------------------------
	.section	.nv.constant0._Z22HistogramPrivateKernelPcjPj,"a",@progbits
	.sectionflags	@""
	.align	4
.nv.constant0._Z22HistogramPrivateKernelPcjPj:
	.zero		920


//--------------------- SYMBOLS --------------------------

	.type		.nv.reservedSmem.offset0,@object
	.size		.nv.reservedSmem.offset0,0x4
	.type		.nv.reservedSmem.cap,@object
	.size		.nv.reservedSmem.cap,0x4
